	.headerflags	@"EF_CUDA_TEXMODE_UNIFIED EF_CUDA_64BIT_ADDRESS EF_CUDA_ACCELERATORS EF_CUDA_SM90 EF_CUDA_VIRTUAL_SM(EF_CUDA_SM90)"
	.elftype	@"ET_EXEC"


//--------------------- .nv.info                  --------------------------
	.section	.nv.info,"",@"SHT_CUDA_INFO"
	.align	4


	//----- nvinfo : EIATTR_REGCOUNT
	.align		4
        /*0000*/ 	.byte	0x04, 0x2f
        /*0002*/ 	.short	(.L_1 - .L_0)
	.align		4
.L_0:
        /*0004*/ 	.word	index@(triton_poi_fused_convolution_leaky_relu_15)
        /*0008*/ 	.word	0x00000010


	//----- nvinfo : EIATTR_MIN_STACK_SIZE
	.align		4
.L_1:
        /*000c*/ 	.byte	0x04, 0x12
        /*000e*/ 	.short	(.L_3 - .L_2)
	.align		4
.L_2:
        /*0010*/ 	.word	index@(triton_poi_fused_convolution_leaky_relu_15)
        /*0014*/ 	.word	0x00000000


	//----- nvinfo : EIATTR_FRAME_SIZE
	.align		4
.L_3:
        /*0018*/ 	.byte	0x04, 0x11
        /*001a*/ 	.short	(.L_5 - .L_4)
	.align		4
.L_4:
        /*001c*/ 	.word	index@(triton_poi_fused_convolution_leaky_relu_15)
        /*0020*/ 	.word	0x00000000


	//----- nvinfo : EIATTR_MIN_STACK_SIZE
	.align		4
.L_5:
        /*0024*/ 	.byte	0x04, 0x12
        /*0026*/ 	.short	(.L_7 - .L_6)
	.align		4
.L_6:
        /*0028*/ 	.word	index@(triton_poi_fused_convolution_leaky_relu_15)
        /*002c*/ 	.word	0x00000000
.L_7:


//--------------------- .nv.info.triton_poi_fused_convolution_leaky_relu_15 --------------------------
	.section	.nv.info.triton_poi_fused_convolution_leaky_relu_15,"",@"SHT_CUDA_INFO"
	.sectionflags	@""
	.align	4


	//----- nvinfo : EIATTR_CUDA_API_VERSION
	.align		4
        /*0000*/ 	.byte	0x04, 0x37
        /*0002*/ 	.short	(.L_9 - .L_8)
.L_8:
        /*0004*/ 	.word	0x0000007c


	//----- nvinfo : EIATTR_KPARAM_INFO
	.align		4
.L_9:
        /*0008*/ 	.byte	0x04, 0x17
        /*000a*/ 	.short	(.L_11 - .L_10)
.L_10:
        /*000c*/ 	.word	0x00000000
        /*0010*/ 	.short	0x0003
        /*0012*/ 	.short	0x0018
        /*0014*/ 	.byte	0x00, 0xf0, 0x11, 0x00


	//----- nvinfo : EIATTR_KPARAM_INFO
	.align		4
.L_11:
        /*0018*/ 	.byte	0x04, 0x17
        /*001a*/ 	.short	(.L_13 - .L_12)
.L_12:
        /*001c*/ 	.word	0x00000000
        /*0020*/ 	.short	0x0002
        /*0022*/ 	.short	0x0010
        /*0024*/ 	.byte	0x00, 0xf4, 0x21, 0x00


	//----- nvinfo : EIATTR_KPARAM_INFO
	.align		4
.L_13:
        /*0028*/ 	.byte	0x04, 0x17
        /*002a*/ 	.short	(.L_15 - .L_14)
.L_14:
        /*002c*/ 	.word	0x00000000
        /*0030*/ 	.short	0x0001
        /*0032*/ 	.short	0x0008
        /*0034*/ 	.byte	0x00, 0xf4, 0x21, 0x00


	//----- nvinfo : EIATTR_KPARAM_INFO
	.align		4
.L_15:
        /*0038*/ 	.byte	0x04, 0x17
        /*003a*/ 	.short	(.L_17 - .L_16)
.L_16:
        /*003c*/ 	.word	0x00000000
        /*0040*/ 	.short	0x0000
        /*0042*/ 	.short	0x0000
        /*0044*/ 	.byte	0x00, 0xf4, 0x21, 0x00


	//----- nvinfo : EIATTR_SPARSE_MMA_MASK
	.align		4
.L_17:
        /*0048*/ 	.byte	0x03, 0x50
        /*004a*/ 	.short	0x0000


	//----- nvinfo : EIATTR_MAXREG_COUNT
	.align		4
        /*004c*/ 	.byte	0x03, 0x1b
        /*004e*/ 	.short	0x00ff


	//----- nvinfo : EIATTR_EXIT_INSTR_OFFSETS
	.align		4
        /*0050*/ 	.byte	0x04, 0x1c
        /*0052*/ 	.short	(.L_19 - .L_18)


	//   ....[0]....
.L_18:
        /*0054*/ 	.word	0x00000260


	//   ....[1]....
        /*0058*/ 	.word	0x00000280


	//----- nvinfo : EIATTR_REQNTID
	.align		4
.L_19:
        /*005c*/ 	.byte	0x04, 0x10
        /*005e*/ 	.short	(.L_21 - .L_20)
.L_20:
        /*0060*/ 	.word	0x00000080
        /*0064*/ 	.word	0x00000001
        /*0068*/ 	.word	0x00000001


	//----- nvinfo : EIATTR_CBANK_PARAM_SIZE
	.align		4
.L_21:
        /*006c*/ 	.byte	0x03, 0x19
        /*006e*/ 	.short	0x001c


	//----- nvinfo : EIATTR_PARAM_CBANK
	.align		4
        /*0070*/ 	.byte	0x04, 0x0a
        /*0072*/ 	.short	(.L_23 - .L_22)
	.align		4
.L_22:
        /*0074*/ 	.word	index@(.nv.constant0.triton_poi_fused_convolution_leaky_relu_15)
        /*0078*/ 	.short	0x0210
        /*007a*/ 	.short	0x001c


	//----- nvinfo : EIATTR_SW_WAR
	.align		4
.L_23:
        /*007c*/ 	.byte	0x04, 0x36
        /*007e*/ 	.short	(.L_25 - .L_24)
.L_24:
        /*0080*/ 	.word	0x00000008
.L_25:


//--------------------- .nv.callgraph             --------------------------
	.section	.nv.callgraph,"",@"SHT_CUDA_CALLGRAPH"
	.align	4
	.sectionentsize	8
	.align		4
        /*0000*/ 	.word	0x00000000
	.align		4
        /*0004*/ 	.word	0xffffffff
	.align		4
        /*0008*/ 	.word	0x00000000
	.align		4
        /*000c*/ 	.word	0xfffffffe
	.align		4
        /*0010*/ 	.word	0x00000000
	.align		4
        /*0014*/ 	.word	0xfffffffd
	.align		4
        /*0018*/ 	.word	0x00000000
	.align		4
        /*001c*/ 	.word	0xfffffffc


//--------------------- .text.triton_poi_fused_convolution_leaky_relu_15 --------------------------
	.section	.text.triton_poi_fused_convolution_leaky_relu_15,"ax",@progbits
	.align	128
        .global         triton_poi_fused_convolution_leaky_relu_15
        .type           triton_poi_fused_convolution_leaky_relu_15,@function
        .size           triton_poi_fused_convolution_leaky_relu_15,(.L_x_1 - triton_poi_fused_convolution_leaky_relu_15)
        .other          triton_poi_fused_convolution_leaky_relu_15,@"STO_CUDA_ENTRY STV_DEFAULT"
triton_poi_fused_convolution_leaky_relu_15:
.text.triton_poi_fused_convolution_leaky_relu_15:
[----:B------:R-:W0:Y:S02]  /*0000*/  LDC R1, c[0x0][0x28] ;  /* 0x00000a00ff017b82 */ /* 0x000e240000000800 */
[----:B------:R-:W1:Y:S01]  /*0010*/  S2R R0, SR_TID.X ;  /* 0x0000000000007919 */ /* 0x000e620000002100 */
[----:B------:R-:W2:Y:S01]  /*0020*/  LDC.64 R4, c[0x0][0x218] ;  /* 0x00008600ff047b82 */ /* 0x000ea20000000a00 */
[----:B------:R-:W-:Y:S01]  /*0030*/  IMAD.MOV.U32 R11, RZ, RZ, RZ ;  /* 0x000000ffff0b7224 */ /* 0x000fe200078e00ff */
[----:B------:R-:W-:Y:S01]  /*0040*/  ULDC.64 UR4, c[0x0][0x208] ;  /* 0x0000820000047ab9 */ /* 0x000fe20000000a00 */
[----:B------:R-:W3:Y:S01]  /*0050*/  S2R R7, SR_CTAID.X ;  /* 0x0000000000077919 */ /* 0x000ee20000002500 */
[----:B------:R-:W-:Y:S01]  /*0060*/  ULDC.64 UR6, c[0x0][0x220] ;  /* 0x0000880000067ab9 */ /* 0x000fe20000000a00 */
[----:B-1----:R-:W-:-:S05]  /*0070*/  IMAD.SHL.U32 R0, R0, 0x2, RZ ;  /* 0x0000000200007824 */ /* 0x002fca00078e00ff */
[----:B------:R-:W-:-:S05]  /*0080*/  LOP3.LUT R0, R0, 0xfe, RZ, 0xc0, !PT ;  /* 0x000000fe00007812 */ /* 0x000fca00078ec0ff */
[----:B---3--:R-:W-:-:S04]  /*0090*/  IMAD R7, R7, 0x100, R0 ;  /* 0x0000010007077824 */ /* 0x008fc800078e0200 */
[C---:B------:R-:W-:Y:S01]  /*00a0*/  IMAD.HI R0, R7.reuse, 0x2aaaaaab, RZ ;  /* 0x2aaaaaab07007827 */ /* 0x040fe200078e02ff */
[----:B------:R-:W-:-:S04]  /*00b0*/  ISETP.GE.AND P2, PT, R7, 0xc00, PT ;  /* 0x00000c000700780c */ /* 0x000fc80003f46270 */
[----:B------:R-:W-:-:S04]  /*00c0*/  SHF.R.U32.HI R3, RZ, 0x1f, R0 ;  /* 0x0000001fff037819 */ /* 0x000fc80000011600 */
[----:B------:R-:W-:Y:S02]  /*00d0*/  LEA.HI.SX32 R0, R0, R3, 0x1e ;  /* 0x0000000300007211 */ /* 0x000fe400078ff2ff */
[----:B------:R-:W1:Y:S02]  /*00e0*/  LDC.64 R2, c[0x0][0x210] ;  /* 0x00008400ff027b82 */ /* 0x000e640000000a00 */
[----:B------:R-:W-:-:S04]  /*00f0*/  SHF.R.S32.HI R9, RZ, 0x1f, R0 ;  /* 0x0000001fff097819 */ /* 0x000fc80000011400 */
[----:B------:R-:W-:-:S04]  /*0100*/  LEA.HI R9, R9, R0, RZ, 0x5 ;  /* 0x0000000009097211 */ /* 0x000fc800078f28ff */
[----:B------:R-:W-:-:S05]  /*0110*/  LOP3.LUT R9, R9, 0xffffffe0, RZ, 0xc0, !PT ;  /* 0xffffffe009097812 */ /* 0x000fca00078ec0ff */
[----:B------:R-:W-:Y:S02]  /*0120*/  IMAD.IADD R9, R0, 0x1, -R9 ;  /* 0x0000000100097824 */ /* 0x000fe400078e0a09 */
[----:B------:R-:W-:Y:S02]  /*0130*/  IMAD.MOV.U32 R0, RZ, RZ, RZ ;  /* 0x000000ffff007224 */ /* 0x000fe400078e00ff */
[----:B--2---:R-:W-:Y:S01]  /*0140*/  IMAD.WIDE R4, R9, 0x4, R4 ;  /* 0x0000000409047825 */ /* 0x004fe200078e0204 */
[----:B------:R-:W-:-:S03]  /*0150*/  CS2R R8, SRZ ;  /* 0x0000000000087805 */ /* 0x000fc6000001ff00 */
[----:B-1----:R-:W-:Y:S01]  /*0160*/  IMAD.WIDE R2, R7, 0x4, R2 ;  /* 0x0000000407027825 */ /* 0x002fe200078e0202 */
[----:B------:R-:W2:Y:S04]  /*0170*/  @!P2 LDG.E.EL R11, desc[UR4][R4.64] ;  /* 0x00000004040ba981 */ /* 0x000ea8000c2e1900 */
[----:B------:R-:W2:Y:S04]  /*0180*/  @!P2 LDG.E.64 R8, desc[UR4][R2.64] ;  /* 0x000000040208a981 */ /* 0x000ea8000c1e1b00 */
[----:B------:R-:W3:Y:S01]  /*0190*/  @!P2 LDG.E.EL R0, desc[UR4][R4.64] ;  /* 0x000000040400a981 */ /* 0x000ee2000c2e1900 */
[----:B------:R-:W-:-:S04]  /*01a0*/  IADD3 R6, P3, R7, UR6, RZ ;  /* 0x0000000607067c10 */ /* 0x000fc8000ff7e0ff */
[----:B------:R-:W-:Y:S02]  /*01b0*/  LEA.HI.X.SX32 R7, R7, UR7, 0x1, P3 ;  /* 0x0000000707077c11 */ /* 0x000fe400098f0eff */
[----:B--2---:R-:W-:Y:S02]  /*01c0*/  FSETP.GT.AND P1, PT, R8, -R11, PT ;  /* 0x8000000b0800720b */ /* 0x004fe40003f24000 */
[----:B---3--:R-:W-:Y:S02]  /*01d0*/  FSETP.GT.AND P0, PT, R9, -R0, PT ;  /* 0x800000000900720b */ /* 0x008fe40003f04000 */
[----:B------:R-:W-:Y:S02]  /*01e0*/  SEL R10, RZ, 0x1, !P1 ;  /* 0x00000001ff0a7807 */ /* 0x000fe40004800000 */
[----:B------:R-:W-:Y:S01]  /*01f0*/  SEL R13, RZ, 0x100, !P0 ;  /* 0x00000100ff0d7807 */ /* 0x000fe20004000000 */
[----:B------:R-:W-:-:S04]  /*0200*/  FADD R8, R11, R8 ;  /* 0x000000080b087221 */ /* 0x000fc80000000000 */
[----:B------:R-:W-:Y:S02]  /*0210*/  IMAD.IADD R13, R10, 0x1, R13 ;  /* 0x000000010a0d7824 */ /* 0x000fe400078e020d */
[----:B------:R-:W-:Y:S01]  /*0220*/  FADD R9, R0, R9 ;  /* 0x0000000900097221 */ /* 0x000fe20000000000 */
[----:B------:R-:W-:Y:S02]  /*0230*/  @!P1 FMUL R8, R8, 0.10000000149011611938 ;  /* 0x3dcccccd08089820 */ /* 0x000fe40000400000 */
[----:B------:R1:W-:Y:S01]  /*0240*/  @!P2 STG.E.U16 desc[UR4][R6.64], R13 ;  /* 0x0000000d0600a986 */ /* 0x0003e2000c101504 */
[----:B------:R-:W-:Y:S01]  /*0250*/  @!P0 FMUL R9, R9, 0.10000000149011611938 ;  /* 0x3dcccccd09098820 */ /* 0x000fe20000400000 */
[----:B------:R-:W-:Y:S06]  /*0260*/  @P2 EXIT ;  /* 0x000000000000294d */ /* 0x000fec0003800000 */
[----:B------:R-:W-:Y:S01]  /*0270*/  STG.E.64 desc[UR4][R2.64], R8 ;  /* 0x0000000802007986 */ /* 0x000fe2000c101b04 */
[----:B------:R-:W-:Y:S05]  /*0280*/  EXIT ;  /* 0x000000000000794d */ /* 0x000fea0003800000 */
.L_x_0:
[----:B------:R-:W-:-:S00]  /*0290*/  BRA `(.L_x_0) ;  /* 0xfffffffc00fc7947 */ /* 0x000fc0000383ffff */
[----:B------:R-:W-:-:S00]  /*02a0*/  NOP ;  /* 0x0000000000007918 */ /* 0x000fc00000000000 */
        /* <DEDUP_REMOVED lines=13> */
.L_x_1:


//--------------------- .nv.constant0.triton_poi_fused_convolution_leaky_relu_15 --------------------------
	.section	.nv.constant0.triton_poi_fused_convolution_leaky_relu_15,"a",@progbits
	.sectionflags	@""
	.align	4
.nv.constant0.triton_poi_fused_convolution_leaky_relu_15:
	.zero		556
